//
// Generated by NVIDIA NVVM Compiler
//
// Compiler Build ID: CL-36424714
// Cuda compilation tools, release 13.0, V13.0.88
// Based on NVVM 20.0.0
//

.version 9.0
.target sm_100
.address_size 64

	// .globl	_Z10sum_reducePiS_
// _ZZ10sum_reducePiS_E3tmp has been demoted

.visible .entry _Z10sum_reducePiS_(
	.param .u64 .ptr .align 1 _Z10sum_reducePiS__param_0,
	.param .u64 .ptr .align 1 _Z10sum_reducePiS__param_1
)
{
	.reg .pred 	%p<11>;
	.reg .b32 	%r<35>;
	.reg .b64 	%rd<9>;
	// demoted variable
	.shared .align 4 .b8 _ZZ10sum_reducePiS_E3tmp[1024];
	ld.param.u64 	%rd1, [_Z10sum_reducePiS__param_0];
	ld.param.u64 	%rd2, [_Z10sum_reducePiS__param_1];
	mov.u32 	%r1, %ctaid.x;
	mov.u32 	%r5, %ntid.x;
	mov.u32 	%r2, %tid.x;
	mad.lo.s32 	%r3, %r1, %r5, %r2;
	shl.b32 	%r6, %r2, 2;
	mov.u32 	%r7, _ZZ10sum_reducePiS_E3tmp;
	add.s32 	%r4, %r7, %r6;
	mov.b32 	%r8, 0;
	st.shared.u32 	[%r4], %r8;
	setp.gt.s32 	%p1, %r3, 999999;
	@%p1 bra 	$L__BB0_19;
	cvta.to.global.u64 	%rd3, %rd1;
	mul.wide.s32 	%rd4, %r3, 4;
	add.s64 	%rd5, %rd3, %rd4;
	ld.global.u32 	%r9, [%rd5];
	st.shared.u32 	[%r4], %r9;
	bar.sync 	0;
	setp.gt.u32 	%p2, %r2, 127;
	@%p2 bra 	$L__BB0_3;
	ld.shared.u32 	%r10, [%r4+512];
	ld.shared.u32 	%r11, [%r4];
	add.s32 	%r12, %r11, %r10;
	st.shared.u32 	[%r4], %r12;
$L__BB0_3:
	bar.sync 	0;
	setp.gt.u32 	%p3, %r2, 63;
	@%p3 bra 	$L__BB0_5;
	ld.shared.u32 	%r13, [%r4+256];
	ld.shared.u32 	%r14, [%r4];
	add.s32 	%r15, %r14, %r13;
	st.shared.u32 	[%r4], %r15;
$L__BB0_5:
	bar.sync 	0;
	setp.gt.u32 	%p4, %r2, 31;
	@%p4 bra 	$L__BB0_7;
	ld.shared.u32 	%r16, [%r4+128];
	ld.shared.u32 	%r17, [%r4];
	add.s32 	%r18, %r17, %r16;
	st.shared.u32 	[%r4], %r18;
$L__BB0_7:
	bar.sync 	0;
	setp.gt.u32 	%p5, %r2, 15;
	@%p5 bra 	$L__BB0_9;
	ld.shared.u32 	%r19, [%r4+64];
	ld.shared.u32 	%r20, [%r4];
	add.s32 	%r21, %r20, %r19;
	st.shared.u32 	[%r4], %r21;
$L__BB0_9:
	bar.sync 	0;
	setp.gt.u32 	%p6, %r2, 7;
	@%p6 bra 	$L__BB0_11;
	ld.shared.u32 	%r22, [%r4+32];
	ld.shared.u32 	%r23, [%r4];
	add.s32 	%r24, %r23, %r22;
	st.shared.u32 	[%r4], %r24;
$L__BB0_11:
	bar.sync 	0;
	setp.gt.u32 	%p7, %r2, 3;
	@%p7 bra 	$L__BB0_13;
	ld.shared.u32 	%r25, [%r4+16];
	ld.shared.u32 	%r26, [%r4];
	add.s32 	%r27, %r26, %r25;
	st.shared.u32 	[%r4], %r27;
$L__BB0_13:
	bar.sync 	0;
	setp.gt.u32 	%p8, %r2, 1;
	@%p8 bra 	$L__BB0_15;
	ld.shared.u32 	%r28, [%r4+8];
	ld.shared.u32 	%r29, [%r4];
	add.s32 	%r30, %r29, %r28;
	st.shared.u32 	[%r4], %r30;
$L__BB0_15:
	bar.sync 	0;
	setp.ne.s32 	%p9, %r2, 0;
	@%p9 bra 	$L__BB0_17;
	ld.shared.u32 	%r31, [_ZZ10sum_reducePiS_E3tmp+4];
	ld.shared.u32 	%r32, [%r4];
	add.s32 	%r33, %r32, %r31;
	st.shared.u32 	[%r4], %r33;
$L__BB0_17:
	setp.ne.s32 	%p10, %r2, 0;
	bar.sync 	0;
	@%p10 bra 	$L__BB0_19;
	ld.shared.u32 	%r34, [_ZZ10sum_reducePiS_E3tmp];
	cvta.to.global.u64 	%rd6, %rd2;
	mul.wide.u32 	%rd7, %r1, 4;
	add.s64 	%rd8, %rd6, %rd7;
	st.global.u32 	[%rd8], %r34;
$L__BB0_19:
	ret;

}
	// .globl	_Z10prime_calcPi
.visible .entry _Z10prime_calcPi(
	.param .u64 .ptr .align 1 _Z10prime_calcPi_param_0
)
{
	.reg .pred 	%p<4>;
	.reg .b32 	%r<15>;
	.reg .b64 	%rd<5>;

	ld.param.u64 	%rd1, [_Z10prime_calcPi_param_0];
	mov.u32 	%r5, %ctaid.x;
	mov.u32 	%r6, %ntid.x;
	mov.u32 	%r7, %tid.x;
	mad.lo.s32 	%r1, %r5, %r6, %r7;
	add.s32 	%r8, %r1, -3;
	setp.gt.u32 	%p1, %r8, 999996;
	@%p1 bra 	$L__BB1_5;
	mov.b32 	%r13, 2;
	bra.uni 	$L__BB1_3;
$L__BB1_2:
	add.s32 	%r13, %r13, 1;
	setp.eq.s32 	%p3, %r13, %r1;
	mov.b32 	%r14, 1;
	@%p3 bra 	$L__BB1_4;
$L__BB1_3:
	rem.u32 	%r11, %r1, %r13;
	setp.ne.s32 	%p2, %r11, 0;
	mov.b32 	%r14, 0;
	@%p2 bra 	$L__BB1_2;
$L__BB1_4:
	cvta.to.global.u64 	%rd2, %rd1;
	mul.wide.u32 	%rd3, %r1, 4;
	add.s64 	%rd4, %rd2, %rd3;
	st.global.u32 	[%rd4], %r14;
$L__BB1_5:
	ret;

}


// ===== COMPILED SASS (sm_100) =====

	.target	sm_100

	.elftype	@"ET_EXEC"


//--------------------- .note.nv.tkinfo           --------------------------
	.section	.note.nv.tkinfo,"",@"SHT_NOTE"
	.sectionflags	@"SHF_NOTE_NV_TKINFO"
	.tkinfo
        /*0018*/ 	.word	0x00000002
        /*0030*/ 	.string	""
        /*0030*/ 	.string	"ptxas"
        /*0030*/ 	.string	"Cuda compilation tools, release 13.0, V13.0.88"
        /*0030*/ 	.string	"Build cuda_13.0.r13.0/compiler.36424714_0"
        /*0030*/ 	.string	"-arch sm_100 -m 64 "



//--------------------- .note.nv.cuinfo           --------------------------
	.section	.note.nv.cuinfo,"",@"SHT_NOTE"
	.sectionflags	@"SHF_NOTE_NV_CUINFO"
        /*0018*/ 	.short	0x0002
        /*001a*/ 	.short	0x0064
        /*001c*/ 	.short	0x0082
	.zero		2


//--------------------- .nv.info                  --------------------------
	.section	.nv.info,"",@"SHT_CUDA_INFO"
	.align	4


	//----- nvinfo : EIATTR_REGCOUNT
	.align		4
        /*0000*/ 	.byte	0x04, 0x2f
        /*0002*/ 	.short	(.L_1 - .L_0)
	.align		4
.L_0:
        /*0004*/ 	.word	index@(_Z10sum_reducePiS_)
        /*0008*/ 	.word	0x0000000c


	//----- nvinfo : EIATTR_FRAME_SIZE
	.align		4
.L_1:
        /*000c*/ 	.byte	0x04, 0x11
        /*000e*/ 	.short	(.L_3 - .L_2)
	.align		4
.L_2:
        /*0010*/ 	.word	index@(_Z10sum_reducePiS_)
        /*0014*/ 	.word	0x00000000


	//----- nvinfo : EIATTR_REGCOUNT
	.align		4
.L_3:
        /*0018*/ 	.byte	0x04, 0x2f
        /*001a*/ 	.short	(.L_5 - .L_4)
	.align		4
.L_4:
        /*001c*/ 	.word	index@(_Z10prime_calcPi)
        /*0020*/ 	.word	0x0000000a


	//----- nvinfo : EIATTR_FRAME_SIZE
	.align		4
.L_5:
        /*0024*/ 	.byte	0x04, 0x11
        /*0026*/ 	.short	(.L_7 - .L_6)
	.align		4
.L_6:
        /*0028*/ 	.word	index@(_Z10prime_calcPi)
        /*002c*/ 	.word	0x00000000


	//----- nvinfo : EIATTR_MIN_STACK_SIZE
	.align		4
.L_7:
        /*0030*/ 	.byte	0x04, 0x12
        /*0032*/ 	.short	(.L_9 - .L_8)
	.align		4
.L_8:
        /*0034*/ 	.word	index@(_Z10prime_calcPi)
        /*0038*/ 	.word	0x00000000


	//----- nvinfo : EIATTR_MIN_STACK_SIZE
	.align		4
.L_9:
        /*003c*/ 	.byte	0x04, 0x12
        /*003e*/ 	.short	(.L_11 - .L_10)
	.align		4
.L_10:
        /*0040*/ 	.word	index@(_Z10sum_reducePiS_)
        /*0044*/ 	.word	0x00000000
.L_11:


//--------------------- .nv.compat                --------------------------
	.section	.nv.compat,"",@"SHT_CUDA_COMPAT_INFO"
	.align	4
        /*0000*/ 	.byte	0x02, 0x09, 0x00, 0x00, 0x02, 0x02, 0x01, 0x00, 0x02, 0x05, 0x05, 0x00, 0x03, 0x07, 0x01, 0x01
        /*0010*/ 	.byte	0x02, 0x03, 0x00, 0x00, 0x02, 0x06, 0x01, 0x00, 0x04, 0x0b, 0x08, 0x00, 0x09, 0x00, 0x00, 0x00
        /*0020*/ 	.byte	0x00, 0x00, 0x00, 0x00


//--------------------- .nv.info._Z10prime_calcPi --------------------------
	.section	.nv.info._Z10prime_calcPi,"",@"SHT_CUDA_INFO"
	.sectionflags	@""
	.align	4


	//----- nvinfo : EIATTR_CUDA_API_VERSION
	.align		4
        /*0000*/ 	.byte	0x04, 0x37
        /*0002*/ 	.short	(.L_13 - .L_12)
.L_12:
        /*0004*/ 	.word	0x00000082


	//----- nvinfo : EIATTR_KPARAM_INFO
	.align		4
.L_13:
        /*0008*/ 	.byte	0x04, 0x17
        /*000a*/ 	.short	(.L_15 - .L_14)
.L_14:
        /*000c*/ 	.word	0x00000000
        /*0010*/ 	.short	0x0000
        /*0012*/ 	.short	0x0000
        /*0014*/ 	.byte	0x00, 0xf5, 0x21, 0x00


	//----- nvinfo : EIATTR_SPARSE_MMA_MASK
	.align		4
.L_15:
        /*0018*/ 	.byte	0x03, 0x50
        /*001a*/ 	.short	0x0000


	//----- nvinfo : EIATTR_MAXREG_COUNT
	.align		4
        /*001c*/ 	.byte	0x03, 0x1b
        /*001e*/ 	.short	0x00ff


	//----- nvinfo : EIATTR_MERCURY_ISA_VERSION
	.align		4
        /*0020*/ 	.byte	0x03, 0x5f
        /*0022*/ 	.short	0x0101


	//----- nvinfo : EIATTR_VRC_CTA_INIT_COUNT
	.align		4
        /*0024*/ 	.byte	0x02, 0x4a
	.zero		1
	.zero		1


	//----- nvinfo : EIATTR_EXIT_INSTR_OFFSETS
	.align		4
        /*0028*/ 	.byte	0x04, 0x1c
        /*002a*/ 	.short	(.L_17 - .L_16)


	//   ....[0]....
.L_16:
        /*002c*/ 	.word	0x00000070


	//   ....[1]....
        /*0030*/ 	.word	0x00000270


	//----- nvinfo : EIATTR_CRS_STACK_SIZE
	.align		4
.L_17:
        /*0034*/ 	.byte	0x04, 0x1e
        /*0036*/ 	.short	(.L_19 - .L_18)
.L_18:
        /*0038*/ 	.word	0x00000000


	//----- nvinfo : EIATTR_CBANK_PARAM_SIZE
	.align		4
.L_19:
        /*003c*/ 	.byte	0x03, 0x19
        /*003e*/ 	.short	0x0008


	//----- nvinfo : EIATTR_PARAM_CBANK
	.align		4
        /*0040*/ 	.byte	0x04, 0x0a
        /*0042*/ 	.short	(.L_21 - .L_20)
	.align		4
.L_20:
        /*0044*/ 	.word	index@(.nv.constant0._Z10prime_calcPi)
        /*0048*/ 	.short	0x0380
        /*004a*/ 	.short	0x0008


	//----- nvinfo : EIATTR_SW_WAR
	.align		4
.L_21:
        /*004c*/ 	.byte	0x04, 0x36
        /*004e*/ 	.short	(.L_23 - .L_22)
.L_22:
        /*0050*/ 	.word	0x00000008
.L_23:


//--------------------- .nv.info._Z10sum_reducePiS_ --------------------------
	.section	.nv.info._Z10sum_reducePiS_,"",@"SHT_CUDA_INFO"
	.sectionflags	@""
	.align	4


	//----- nvinfo : EIATTR_CUDA_API_VERSION
	.align		4
        /*0000*/ 	.byte	0x04, 0x37
        /*0002*/ 	.short	(.L_25 - .L_24)
.L_24:
        /*0004*/ 	.word	0x00000082


	//----- nvinfo : EIATTR_KPARAM_INFO
	.align		4
.L_25:
        /*0008*/ 	.byte	0x04, 0x17
        /*000a*/ 	.short	(.L_27 - .L_26)
.L_26:
        /*000c*/ 	.word	0x00000000
        /*0010*/ 	.short	0x0001
        /*0012*/ 	.short	0x0008
        /*0014*/ 	.byte	0x00, 0xf5, 0x21, 0x00


	//----- nvinfo : EIATTR_KPARAM_INFO
	.align		4
.L_27:
        /*0018*/ 	.byte	0x04, 0x17
        /*001a*/ 	.short	(.L_29 - .L_28)
.L_28:
        /*001c*/ 	.word	0x00000000
        /*0020*/ 	.short	0x0000
        /*0022*/ 	.short	0x0000
        /*0024*/ 	.byte	0x00, 0xf5, 0x21, 0x00


	//----- nvinfo : EIATTR_SPARSE_MMA_MASK
	.align		4
.L_29:
        /*0028*/ 	.byte	0x03, 0x50
        /*002a*/ 	.short	0x0000


	//----- nvinfo : EIATTR_MAXREG_COUNT
	.align		4
        /*002c*/ 	.byte	0x03, 0x1b
        /*002e*/ 	.short	0x00ff


	//----- nvinfo : EIATTR_NUM_BARRIERS
	.align		4
        /*0030*/ 	.byte	0x02, 0x4c
        /*0032*/ 	.byte	0x01
	.zero		1


	//----- nvinfo : EIATTR_MERCURY_ISA_VERSION
	.align		4
        /*0034*/ 	.byte	0x03, 0x5f
        /*0036*/ 	.short	0x0101


	//----- nvinfo : EIATTR_VRC_CTA_INIT_COUNT
	.align		4
        /*0038*/ 	.byte	0x02, 0x4a
	.zero		1
	.zero		1


	//----- nvinfo : EIATTR_EXIT_INSTR_OFFSETS
	.align		4
        /*003c*/ 	.byte	0x04, 0x1c
        /*003e*/ 	.short	(.L_31 - .L_30)


	//   ....[0]....
.L_30:
        /*0040*/ 	.word	0x000000b0


	//   ....[1]....
        /*0044*/ 	.word	0x00000420


	//   ....[2]....
        /*0048*/ 	.word	0x00000470


	//----- nvinfo : EIATTR_CBANK_PARAM_SIZE
	.align		4
.L_31:
        /*004c*/ 	.byte	0x03, 0x19
        /*004e*/ 	.short	0x0010


	//----- nvinfo : EIATTR_PARAM_CBANK
	.align		4
        /*0050*/ 	.byte	0x04, 0x0a
        /*0052*/ 	.short	(.L_33 - .L_32)
	.align		4
.L_32:
        /*0054*/ 	.word	index@(.nv.constant0._Z10sum_reducePiS_)
        /*0058*/ 	.short	0x0380
        /*005a*/ 	.short	0x0010


	//----- nvinfo : EIATTR_SW_WAR
	.align		4
.L_33:
        /*005c*/ 	.byte	0x04, 0x36
        /*005e*/ 	.short	(.L_35 - .L_34)
.L_34:
        /*0060*/ 	.word	0x00000008
.L_35:


//--------------------- .nv.callgraph             --------------------------
	.section	.nv.callgraph,"",@"SHT_CUDA_CALLGRAPH"
	.align	4
	.sectionentsize	8
	.align		4
        /*0000*/ 	.word	0x00000000
	.align		4
        /*0004*/ 	.word	0xffffffff
	.align		4
        /*0008*/ 	.word	0x00000000
	.align		4
        /*000c*/ 	.word	0xfffffffe
	.align		4
        /*0010*/ 	.word	0x00000000
	.align		4
        /*0014*/ 	.word	0xfffffffd
	.align		4
        /*0018*/ 	.word	0x00000000
	.align		4
        /*001c*/ 	.word	0xfffffffc


//--------------------- .text._Z10prime_calcPi    --------------------------
	.section	.text._Z10prime_calcPi,"ax",@progbits
	.align	128
        .global         _Z10prime_calcPi
        .type           _Z10prime_calcPi,@function
        .size           _Z10prime_calcPi,(.L_x_5 - _Z10prime_calcPi)
        .other          _Z10prime_calcPi,@"STO_CUDA_ENTRY STV_DEFAULT"
_Z10prime_calcPi:
.text._Z10prime_calcPi:
[----:B------:R-:W-:Y:S01]  /*0000*/  LDC R1, c[0x0][0x37c] ;  /* 0x0000df00ff017b82 */ /* 0x000fe20000000800 */
[----:B------:R-:W0:Y:S07]  /*0010*/  S2R R0, SR_TID.X ;  /* 0x0000000000007919 */ /* 0x000e2e0000002100 */
[----:B------:R-:W0:Y:S08]  /*0020*/  S2UR UR4, SR_CTAID.X ;  /* 0x00000000000479c3 */ /* 0x000e300000002500 */
[----:B------:R-:W0:Y:S02]  /*0030*/  LDC R5, c[0x0][0x360] ;  /* 0x0000d800ff057b82 */ /* 0x000e240000000800 */
[----:B0-----:R-:W-:-:S04]  /*0040*/  IMAD R5, R5, UR4, R0 ;  /* 0x0000000405057c24 */ /* 0x001fc8000f8e0200 */
[----:B------:R-:W-:-:S05]  /*0050*/  VIADD R0, R5, 0xfffffffd ;  /* 0xfffffffd05007836 */ /* 0x000fca0000000000 */
[----:B------:R-:W-:-:S13]  /*0060*/  ISETP.GT.U32.AND P0, PT, R0, 0xf423c, PT ;  /* 0x000f423c0000780c */ /* 0x000fda0003f04070 */
[----:B------:R-:W-:Y:S05]  /*0070*/  @P0 EXIT ;  /* 0x000000000000094d */ /* 0x000fea0003800000 */
[----:B------:R-:W-:Y:S01]  /*0080*/  HFMA2 R0, -RZ, RZ, 0, 1.1920928955078125e-07 ;  /* 0x00000002ff007431 */ /* 0x000fe200000001ff */
[----:B------:R-:W-:Y:S01]  /*0090*/  BSSY.RECONVERGENT B0, `(.L_x_0) ;  /* 0x000001a000007945 */ /* 0x000fe20003800200 */
[----:B------:R-:W0:Y:S05]  /*00a0*/  LDCU.64 UR4, c[0x0][0x358] ;  /* 0x00006b00ff0477ac */ /* 0x000e2a0008000a00 */
.L_x_2:
[----:B------:R-:W1:Y:S01]  /*00b0*/  I2F.U32.RP R4, R0 ;  /* 0x0000000000047306 */ /* 0x000e620000209000 */
[----:B------:R-:W-:-:S07]  /*00c0*/  ISETP.NE.U32.AND P1, PT, R0, RZ, PT ;  /* 0x000000ff0000720c */ /* 0x000fce0003f25070 */
[----:B-1----:R-:W1:Y:S02]  /*00d0*/  MUFU.RCP R4, R4 ;  /* 0x0000000400047308 */ /* 0x002e640000001000 */
[----:B-1----:R-:W-:-:S06]  /*00e0*/  VIADD R2, R4, 0xffffffe ;  /* 0x0ffffffe04027836 */ /* 0x002fcc0000000000 */
[----:B------:R1:W2:Y:S02]  /*00f0*/  F2I.FTZ.U32.TRUNC.NTZ R3, R2 ;  /* 0x0000000200037305 */ /* 0x0002a4000021f000 */
[----:B-1----:R-:W-:Y:S01]  /*0100*/  IMAD.MOV.U32 R2, RZ, RZ, RZ ;  /* 0x000000ffff027224 */ /* 0x002fe200078e00ff */
[----:B--2---:R-:W-:-:S05]  /*0110*/  IADD3 R7, PT, PT, RZ, -R3, RZ ;  /* 0x80000003ff077210 */ /* 0x004fca0007ffe0ff */
[----:B------:R-:W-:-:S04]  /*0120*/  IMAD R7, R7, R0, RZ ;  /* 0x0000000007077224 */ /* 0x000fc800078e02ff */
[----:B------:R-:W-:-:S04]  /*0130*/  IMAD.HI.U32 R6, R3, R7, R2 ;  /* 0x0000000703067227 */ /* 0x000fc800078e0002 */
[----:B------:R-:W-:Y:S02]  /*0140*/  IMAD.MOV.U32 R7, RZ, RZ, RZ ;  /* 0x000000ffff077224 */ /* 0x000fe400078e00ff */
[----:B------:R-:W-:-:S05]  /*0150*/  IMAD.HI.U32 R6, R6, R5, RZ ;  /* 0x0000000506067227 */ /* 0x000fca00078e00ff */
[----:B------:R-:W-:-:S05]  /*0160*/  IADD3 R6, PT, PT, -R6, RZ, RZ ;  /* 0x000000ff06067210 */ /* 0x000fca0007ffe1ff */
[----:B------:R-:W-:-:S05]  /*0170*/  IMAD R3, R0, R6, R5 ;  /* 0x0000000600037224 */ /* 0x000fca00078e0205 */
[----:B------:R-:W-:-:S13]  /*0180*/  ISETP.GE.U32.AND P0, PT, R3, R0, PT ;  /* 0x000000000300720c */ /* 0x000fda0003f06070 */
[----:B------:R-:W-:-:S05]  /*0190*/  @P0 IMAD.IADD R3, R3, 0x1, -R0 ;  /* 0x0000000103030824 */ /* 0x000fca00078e0a00 */
[----:B------:R-:W-:-:S13]  /*01a0*/  ISETP.GE.U32.AND P0, PT, R3, R0, PT ;  /* 0x000000000300720c */ /* 0x000fda0003f06070 */
[-C--:B------:R-:W-:Y:S02]  /*01b0*/  @P0 IADD3 R3, PT, PT, R3, -R0.reuse, RZ ;  /* 0x8000000003030210 */ /* 0x080fe40007ffe0ff */
[----:B------:R-:W-:-:S04]  /*01c0*/  @!P1 LOP3.LUT R3, RZ, R0, RZ, 0x33, !PT ;  /* 0x00000000ff039212 */ /* 0x000fc800078e33ff */
[----:B------:R-:W-:-:S13]  /*01d0*/  ISETP.NE.AND P0, PT, R3, RZ, PT ;  /* 0x000000ff0300720c */ /* 0x000fda0003f05270 */
[----:B------:R-:W-:Y:S05]  /*01e0*/  @!P0 BRA `(.L_x_1) ;  /* 0x0000000000108947 */ /* 0x000fea0003800000 */
[----:B------:R-:W-:-:S04]  /*01f0*/  IADD3 R0, PT, PT, R0, 0x1, RZ ;  /* 0x0000000100007810 */ /* 0x000fc80007ffe0ff */
[----:B------:R-:W-:-:S13]  /*0200*/  ISETP.NE.AND P0, PT, R0, R5, PT ;  /* 0x000000050000720c */ /* 0x000fda0003f05270 */
[----:B------:R-:W-:Y:S05]  /*0210*/  @P0 BRA `(.L_x_2) ;  /* 0xfffffffc00a40947 */ /* 0x000fea000383ffff */
[----:B------:R-:W-:-:S07]  /*0220*/  IMAD.MOV.U32 R7, RZ, RZ, 0x1 ;  /* 0x00000001ff077424 */ /* 0x000fce00078e00ff */
.L_x_1:
[----:B0-----:R-:W-:Y:S05]  /*0230*/  BSYNC.RECONVERGENT B0 ;  /* 0x0000000000007941 */ /* 0x001fea0003800200 */
.L_x_0:
[----:B------:R-:W0:Y:S02]  /*0240*/  LDC.64 R2, c[0x0][0x380] ;  /* 0x0000e000ff027b82 */ /* 0x000e240000000a00 */
[----:B0-----:R-:W-:-:S05]  /*0250*/  IMAD.WIDE.U32 R2, R5, 0x4, R2 ;  /* 0x0000000405027825 */ /* 0x001fca00078e0002 */
[----:B------:R-:W-:Y:S01]  /*0260*/  STG.E desc[UR4][R2.64], R7 ;  /* 0x0000000702007986 */ /* 0x000fe2000c101904 */
[----:B------:R-:W-:Y:S05]  /*0270*/  EXIT ;  /* 0x000000000000794d */ /* 0x000fea0003800000 */
.L_x_3:
[----:B------:R-:W-:-:S00]  /*0280*/  BRA `(.L_x_3) ;  /* 0xfffffffc00fc7947 */ /* 0x000fc0000383ffff */
[----:B------:R-:W-:-:S00]  /*0290*/  NOP ;  /* 0x0000000000007918 */ /* 0x000fc00000000000 */
        /* <DEDUP_REMOVED lines=14> */
.L_x_5:


//--------------------- .text._Z10sum_reducePiS_  --------------------------
	.section	.text._Z10sum_reducePiS_,"ax",@progbits
	.align	128
        .global         _Z10sum_reducePiS_
        .type           _Z10sum_reducePiS_,@function
        .size           _Z10sum_reducePiS_,(.L_x_6 - _Z10sum_reducePiS_)
        .other          _Z10sum_reducePiS_,@"STO_CUDA_ENTRY STV_DEFAULT"
_Z10sum_reducePiS_:
.text._Z10sum_reducePiS_:
[----:B------:R-:W-:Y:S01]  /*0000*/  LDC R1, c[0x0][0x37c] ;  /* 0x0000df00ff017b82 */ /* 0x000fe20000000800 */
[----:B------:R-:W0:Y:S07]  /*0010*/  S2R R9, SR_TID.X ;  /* 0x0000000000097919 */ /* 0x000e2e0000002100 */
[----:B------:R-:W1:Y:S01]  /*0020*/  S2UR UR5, SR_CgaCtaId ;  /* 0x00000000000579c3 */ /* 0x000e620000008800 */
[----:B------:R-:W2:Y:S01]  /*0030*/  LDCU UR6, c[0x0][0x360] ;  /* 0x00006c00ff0677ac */ /* 0x000ea20008000800 */
[----:B------:R-:W2:Y:S01]  /*0040*/  S2R R0, SR_CTAID.X ;  /* 0x0000000000007919 */ /* 0x000ea20000002500 */
[----:B------:R-:W-:-:S02]  /*0050*/  UMOV UR4, 0x400 ;  /* 0x0000040000047882 */ /* 0x000fc40000000000 */
[----:B-1----:R-:W-:-:S06]  /*0060*/  ULEA UR4, UR5, UR4, 0x18 ;  /* 0x0000000405047291 */ /* 0x002fcc000f8ec0ff */
[----:B0-----:R-:W-:Y:S01]  /*0070*/  LEA R2, R9, UR4, 0x2 ;  /* 0x0000000409027c11 */ /* 0x001fe2000f8e10ff */
[----:B--2---:R-:W-:-:S04]  /*0080*/  IMAD R3, R0, UR6, R9 ;  /* 0x0000000600037c24 */ /* 0x004fc8000f8e0209 */
[----:B------:R0:W-:Y:S01]  /*0090*/  STS [R2], RZ ;  /* 0x000000ff02007388 */ /* 0x0001e20000000800 */
[----:B------:R-:W-:-:S13]  /*00a0*/  ISETP.GT.AND P0, PT, R3, 0xf423f, PT ;  /* 0x000f423f0300780c */ /* 0x000fda0003f04270 */
[----:B0-----:R-:W-:Y:S05]  /*00b0*/  @P0 EXIT ;  /* 0x000000000000094d */ /* 0x001fea0003800000 */
[----:B------:R-:W0:Y:S01]  /*00c0*/  LDC.64 R4, c[0x0][0x380] ;  /* 0x0000e000ff047b82 */ /* 0x000e220000000a00 */
[----:B------:R-:W1:Y:S01]  /*00d0*/  LDCU.64 UR6, c[0x0][0x358] ;  /* 0x00006b00ff0677ac */ /* 0x000e620008000a00 */
[----:B0-----:R-:W-:-:S06]  /*00e0*/  IMAD.WIDE R4, R3, 0x4, R4 ;  /* 0x0000000403047825 */ /* 0x001fcc00078e0204 */
[----:B-1----:R-:W2:Y:S01]  /*00f0*/  LDG.E R5, desc[UR6][R4.64] ;  /* 0x0000000604057981 */ /* 0x002ea2000c1e1900 */
[C---:B------:R-:W-:Y:S02]  /*0100*/  ISETP.GT.U32.AND P1, PT, R9.reuse, 0x7f, PT ;  /* 0x0000007f0900780c */ /* 0x040fe40003f24070 */
[----:B------:R-:W-:Y:S01]  /*0110*/  ISETP.GT.U32.AND P0, PT, R9, 0x3f, PT ;  /* 0x0000003f0900780c */ /* 0x000fe20003f04070 */
[----:B--2---:R-:W-:Y:S01]  /*0120*/  STS [R2], R5 ;  /* 0x0000000502007388 */ /* 0x004fe20000000800 */
[----:B------:R-:W-:Y:S09]  /*0130*/  BAR.SYNC.DEFER_BLOCKING 0x0 ;  /* 0x0000000000007b1d */ /* 0x000ff20000010000 */
[----:B------:R-:W-:Y:S04]  /*0140*/  @!P1 LDS R3, [R2+0x200] ;  /* 0x0002000002039984 */ /* 0x000fe80000000800 */
[----:B------:R-:W0:Y:S02]  /*0150*/  @!P1 LDS R6, [R2] ;  /* 0x0000000002069984 */ /* 0x000e240000000800 */
[----:B0-----:R-:W-:-:S05]  /*0160*/  @!P1 IMAD.IADD R3, R3, 0x1, R6 ;  /* 0x0000000103039824 */ /* 0x001fca00078e0206 */
[----:B------:R-:W-:Y:S01]  /*0170*/  @!P1 STS [R2], R3 ;  /* 0x0000000302009388 */ /* 0x000fe20000000800 */
[----:B------:R-:W-:Y:S01]  /*0180*/  BAR.SYNC.DEFER_BLOCKING 0x0 ;  /* 0x0000000000007b1d */ /* 0x000fe20000010000 */
[----:B------:R-:W-:-:S05]  /*0190*/  ISETP.GT.U32.AND P1, PT, R9, 0x1f, PT ;  /* 0x0000001f0900780c */ /* 0x000fca0003f24070 */
        /* <DEDUP_REMOVED lines=20> */
[----:B0-----:R-:W-:-:S05]  /*02e0*/  @!P1 IADD3 R7, PT, PT, R4, R7, RZ ;  /* 0x0000000704079210 */ /* 0x001fca0007ffe0ff */
        /* <DEDUP_REMOVED lines=8> */
[----:B------:R-:W-:-:S05]  /*0370*/  ISETP.NE.AND P0, PT, R9, RZ, PT ;  /* 0x000000ff0900720c */ /* 0x000fca0003f05270 */
[----:B------:R-:W-:Y:S04]  /*0380*/  @!P1 LDS R3, [R2+0x8] ;  /* 0x0000080002039984 */ /* 0x000fe80000000800 */
[----:B------:R-:W0:Y:S02]  /*0390*/  @!P1 LDS R4, [R2] ;  /* 0x0000000002049984 */ /* 0x000e240000000800 */
[----:B0-----:R-:W-:-:S05]  /*03a0*/  @!P1 IMAD.IADD R3, R3, 0x1, R4 ;  /* 0x0000000103039824 */ /* 0x001fca00078e0204 */
[----:B------:R-:W-:Y:S01]  /*03b0*/  @!P1 STS [R2], R3 ;  /* 0x0000000302009388 */ /* 0x000fe20000000800 */
[----:B------:R-:W-:Y:S06]  /*03c0*/  BAR.SYNC.DEFER_BLOCKING 0x0 ;  /* 0x0000000000007b1d */ /* 0x000fec0000010000 */
[----:B------:R-:W-:Y:S04]  /*03d0*/  @!P0 LDS R4, [UR4+0x4] ;  /* 0x00000404ff048984 */ /* 0x000fe80008000800 */
[----:B------:R-:W0:Y:S02]  /*03e0*/  @!P0 LDS R7, [R2] ;  /* 0x0000000002078984 */ /* 0x000e240000000800 */
[----:B0-----:R-:W-:-:S05]  /*03f0*/  @!P0 IADD3 R7, PT, PT, R4, R7, RZ ;  /* 0x0000000704078210 */ /* 0x001fca0007ffe0ff */
[----:B------:R0:W-:Y:S01]  /*0400*/  @!P0 STS [R2], R7 ;  /* 0x0000000702008388 */ /* 0x0001e20000000800 */
[----:B------:R-:W-:Y:S06]  /*0410*/  BAR.SYNC.DEFER_BLOCKING 0x0 ;  /* 0x0000000000007b1d */ /* 0x000fec0000010000 */
[----:B------:R-:W-:Y:S05]  /*0420*/  @P0 EXIT ;  /* 0x000000000000094d */ /* 0x000fea0003800000 */
[----:B------:R-:W1:Y:S01]  /*0430*/  LDS R5, [UR4] ;  /* 0x00000004ff057984 */ /* 0x000e620008000800 */
[----:B0-----:R-:W0:Y:S02]  /*0440*/  LDC.64 R2, c[0x0][0x388] ;  /* 0x0000e200ff027b82 */ /* 0x001e240000000a00 */
[----:B0-----:R-:W-:-:S05]  /*0450*/  IMAD.WIDE.U32 R2, R0, 0x4, R2 ;  /* 0x0000000400027825 */ /* 0x001fca00078e0002 */
[----:B-1----:R-:W-:Y:S01]  /*0460*/  STG.E desc[UR6][R2.64], R5 ;  /* 0x0000000502007986 */ /* 0x002fe2000c101906 */
[----:B------:R-:W-:Y:S05]  /*0470*/  EXIT ;  /* 0x000000000000794d */ /* 0x000fea0003800000 */
.L_x_4:
        /* <DEDUP_REMOVED lines=16> */
.L_x_6:


//--------------------- .nv.shared.reserved.0     --------------------------
	.section	.nv.shared.reserved.0,"aw",@nobits
	.weak		__nv_reservedSMEM_offset_0_alias
	.size		__nv_reservedSMEM_offset_0_alias, 0, 64
	.other		__nv_reservedSMEM_offset_0_alias,@"STO_CUDA_RESERVED_SHARED STV_DEFAULT"
__nv_reservedSMEM_offset_0_alias:
	.zero		0
	.zero		64


//--------------------- .nv.shared._Z10sum_reducePiS_ --------------------------
	.section	.nv.shared._Z10sum_reducePiS_,"aw",@nobits
	.sectionflags	@""
	.align	4
.nv.shared._Z10sum_reducePiS_:
	.zero		2048


//--------------------- .nv.constant0._Z10prime_calcPi --------------------------
	.section	.nv.constant0._Z10prime_calcPi,"a",@progbits
	.sectionflags	@""
	.align	4
.nv.constant0._Z10prime_calcPi:
	.zero		904


//--------------------- .nv.constant0._Z10sum_reducePiS_ --------------------------
	.section	.nv.constant0._Z10sum_reducePiS_,"a",@progbits
	.sectionflags	@""
	.align	4
.nv.constant0._Z10sum_reducePiS_:
	.zero		912


//--------------------- SYMBOLS --------------------------

	.type		.nv.reservedSmem.offset0,@object
	.size		.nv.reservedSmem.offset0,0x4
	.type		.nv.reservedSmem.cap,@object
	.size		.nv.reservedSmem.cap,0x4
